	.headerflags	@"EF_CUDA_TEXMODE_UNIFIED EF_CUDA_64BIT_ADDRESS EF_CUDA_ACCELERATORS EF_CUDA_SM90 EF_CUDA_VIRTUAL_SM(EF_CUDA_SM90)"
	.elftype	@"ET_EXEC"


//--------------------- .nv.info                  --------------------------
	.section	.nv.info,"",@"SHT_CUDA_INFO"
	.align	4


	//----- nvinfo : EIATTR_REGCOUNT
	.align		4
        /*0000*/ 	.byte	0x04, 0x2f
        /*0002*/ 	.short	(.L_1 - .L_0)
	.align		4
.L_0:
        /*0004*/ 	.word	index@(triton_per_fused_abs_add_mul_sub_sum_0)
        /*0008*/ 	.word	0x00000020


	//----- nvinfo : EIATTR_MIN_STACK_SIZE
	.align		4
.L_1:
        /*000c*/ 	.byte	0x04, 0x12
        /*000e*/ 	.short	(.L_3 - .L_2)
	.align		4
.L_2:
        /*0010*/ 	.word	index@(triton_per_fused_abs_add_mul_sub_sum_0)
        /*0014*/ 	.word	0x00000000


	//----- nvinfo : EIATTR_FRAME_SIZE
	.align		4
.L_3:
        /*0018*/ 	.byte	0x04, 0x11
        /*001a*/ 	.short	(.L_5 - .L_4)
	.align		4
.L_4:
        /*001c*/ 	.word	index@(triton_per_fused_abs_add_mul_sub_sum_0)
        /*0020*/ 	.word	0x00000000


	//----- nvinfo : EIATTR_MIN_STACK_SIZE
	.align		4
.L_5:
        /*0024*/ 	.byte	0x04, 0x12
        /*0026*/ 	.short	(.L_7 - .L_6)
	.align		4
.L_6:
        /*0028*/ 	.word	index@(triton_per_fused_abs_add_mul_sub_sum_0)
        /*002c*/ 	.word	0x00000000
.L_7:


//--------------------- .nv.info.triton_per_fused_abs_add_mul_sub_sum_0 --------------------------
	.section	.nv.info.triton_per_fused_abs_add_mul_sub_sum_0,"",@"SHT_CUDA_INFO"
	.sectionflags	@""
	.align	4


	//----- nvinfo : EIATTR_CUDA_API_VERSION
	.align		4
        /*0000*/ 	.byte	0x04, 0x37
        /*0002*/ 	.short	(.L_9 - .L_8)
.L_8:
        /*0004*/ 	.word	0x0000007c


	//----- nvinfo : EIATTR_KPARAM_INFO
	.align		4
.L_9:
        /*0008*/ 	.byte	0x04, 0x17
        /*000a*/ 	.short	(.L_11 - .L_10)
.L_10:
        /*000c*/ 	.word	0x00000000
        /*0010*/ 	.short	0x0005
        /*0012*/ 	.short	0x0024
        /*0014*/ 	.byte	0x00, 0xf0, 0x11, 0x00


	//----- nvinfo : EIATTR_KPARAM_INFO
	.align		4
.L_11:
        /*0018*/ 	.byte	0x04, 0x17
        /*001a*/ 	.short	(.L_13 - .L_12)
.L_12:
        /*001c*/ 	.word	0x00000000
        /*0020*/ 	.short	0x0004
        /*0022*/ 	.short	0x0020
        /*0024*/ 	.byte	0x00, 0xf0, 0x11, 0x00


	//----- nvinfo : EIATTR_KPARAM_INFO
	.align		4
.L_13:
        /*0028*/ 	.byte	0x04, 0x17
        /*002a*/ 	.short	(.L_15 - .L_14)
.L_14:
        /*002c*/ 	.word	0x00000000
        /*0030*/ 	.short	0x0003
        /*0032*/ 	.short	0x0018
        /*0034*/ 	.byte	0x00, 0xf4, 0x21, 0x00


	//----- nvinfo : EIATTR_KPARAM_INFO
	.align		4
.L_15:
        /*0038*/ 	.byte	0x04, 0x17
        /*003a*/ 	.short	(.L_17 - .L_16)
.L_16:
        /*003c*/ 	.word	0x00000000
        /*0040*/ 	.short	0x0002
        /*0042*/ 	.short	0x0010
        /*0044*/ 	.byte	0x00, 0xf4, 0x21, 0x00


	//----- nvinfo : EIATTR_KPARAM_INFO
	.align		4
.L_17:
        /*0048*/ 	.byte	0x04, 0x17
        /*004a*/ 	.short	(.L_19 - .L_18)
.L_18:
        /*004c*/ 	.word	0x00000000
        /*0050*/ 	.short	0x0001
        /*0052*/ 	.short	0x0008
        /*0054*/ 	.byte	0x00, 0xf4, 0x21, 0x00


	//----- nvinfo : EIATTR_KPARAM_INFO
	.align		4
.L_19:
        /*0058*/ 	.byte	0x04, 0x17
        /*005a*/ 	.short	(.L_21 - .L_20)
.L_20:
        /*005c*/ 	.word	0x00000000
        /*0060*/ 	.short	0x0000
        /*0062*/ 	.short	0x0000
        /*0064*/ 	.byte	0x00, 0xf4, 0x21, 0x00


	//----- nvinfo : EIATTR_SPARSE_MMA_MASK
	.align		4
.L_21:
        /*0068*/ 	.byte	0x03, 0x50
        /*006a*/ 	.short	0x0000


	//----- nvinfo : EIATTR_MAXREG_COUNT
	.align		4
        /*006c*/ 	.byte	0x03, 0x1b
        /*006e*/ 	.short	0x00ff


	//----- nvinfo : EIATTR_COOP_GROUP_MASK_REGIDS
	.align		4
        /*0070*/ 	.byte	0x04, 0x29
        /*0072*/ 	.short	(.L_23 - .L_22)


	//   ....[0]....
.L_22:
        /*0074*/ 	.word	0xffffffff


	//   ....[1]....
        /*0078*/ 	.word	0xffffffff


	//   ....[2]....
        /*007c*/ 	.word	0xffffffff


	//   ....[3]....
        /*0080*/ 	.word	0xffffffff


	//   ....[4]....
        /*0084*/ 	.word	0xffffffff


	//   ....[5]....
        /*0088*/ 	.word	0xffffffff


	//   ....[6]....
        /*008c*/ 	.word	0xffffffff


	//   ....[7]....
        /*0090*/ 	.word	0xffffffff


	//----- nvinfo : EIATTR_COOP_GROUP_INSTR_OFFSETS
	.align		4
.L_23:
        /*0094*/ 	.byte	0x04, 0x28
        /*0096*/ 	.short	(.L_25 - .L_24)


	//   ....[0]....
.L_24:
        /*0098*/ 	.word	0x000005d0


	//   ....[1]....
        /*009c*/ 	.word	0x000005e0


	//   ....[2]....
        /*00a0*/ 	.word	0x00000610


	//   ....[3]....
        /*00a4*/ 	.word	0x00000620


	//   ....[4]....
        /*00a8*/ 	.word	0x00000650


	//   ....[5]....
        /*00ac*/ 	.word	0x00000660


	//   ....[6]....
        /*00b0*/ 	.word	0x000006b0


	//   ....[7]....
        /*00b4*/ 	.word	0x000006c0


	//----- nvinfo : EIATTR_EXIT_INSTR_OFFSETS
	.align		4
.L_25:
        /*00b8*/ 	.byte	0x04, 0x1c
        /*00ba*/ 	.short	(.L_27 - .L_26)


	//   ....[0]....
.L_26:
        /*00bc*/ 	.word	0x00000720


	//   ....[1]....
        /*00c0*/ 	.word	0x00000740


	//----- nvinfo : EIATTR_REQNTID
	.align		4
.L_27:
        /*00c4*/ 	.byte	0x04, 0x10
        /*00c6*/ 	.short	(.L_29 - .L_28)
.L_28:
        /*00c8*/ 	.word	0x00000040
        /*00cc*/ 	.word	0x00000001
        /*00d0*/ 	.word	0x00000001


	//----- nvinfo : EIATTR_CBANK_PARAM_SIZE
	.align		4
.L_29:
        /*00d4*/ 	.byte	0x03, 0x19
        /*00d6*/ 	.short	0x0028


	//----- nvinfo : EIATTR_PARAM_CBANK
	.align		4
        /*00d8*/ 	.byte	0x04, 0x0a
        /*00da*/ 	.short	(.L_31 - .L_30)
	.align		4
.L_30:
        /*00dc*/ 	.word	index@(.nv.constant0.triton_per_fused_abs_add_mul_sub_sum_0)
        /*00e0*/ 	.short	0x0210
        /*00e2*/ 	.short	0x0028


	//----- nvinfo : EIATTR_SW_WAR
	.align		4
.L_31:
        /*00e4*/ 	.byte	0x04, 0x36
        /*00e6*/ 	.short	(.L_33 - .L_32)
.L_32:
        /*00e8*/ 	.word	0x00000008
.L_33:


//--------------------- .nv.callgraph             --------------------------
	.section	.nv.callgraph,"",@"SHT_CUDA_CALLGRAPH"
	.align	4
	.sectionentsize	8
	.align		4
        /*0000*/ 	.word	0x00000000
	.align		4
        /*0004*/ 	.word	0xffffffff
	.align		4
        /*0008*/ 	.word	0x00000000
	.align		4
        /*000c*/ 	.word	0xfffffffe
	.align		4
        /*0010*/ 	.word	0x00000000
	.align		4
        /*0014*/ 	.word	0xfffffffd
	.align		4
        /*0018*/ 	.word	0x00000000
	.align		4
        /*001c*/ 	.word	0xfffffffc


//--------------------- .text.triton_per_fused_abs_add_mul_sub_sum_0 --------------------------
	.section	.text.triton_per_fused_abs_add_mul_sub_sum_0,"ax",@progbits
	.sectionflags	@"SHF_BARRIERS=1"
	.align	128
        .global         triton_per_fused_abs_add_mul_sub_sum_0
        .type           triton_per_fused_abs_add_mul_sub_sum_0,@function
        .size           triton_per_fused_abs_add_mul_sub_sum_0,(.L_x_1 - triton_per_fused_abs_add_mul_sub_sum_0)
        .other          triton_per_fused_abs_add_mul_sub_sum_0,@"STO_CUDA_ENTRY STV_DEFAULT"
triton_per_fused_abs_add_mul_sub_sum_0:
.text.triton_per_fused_abs_add_mul_sub_sum_0:
[----:B------:R-:W0:Y:S02]  /*0000*/  LDC R1, c[0x0][0x28] ;  /* 0x00000a00ff017b82 */ /* 0x000e240000000800 */
[----:B------:R-:W1:Y:S01]  /*0010*/  S2R R0, SR_TID.X ;  /* 0x0000000000007919 */ /* 0x000e620000002100 */
[----:B------:R-:W2:Y:S01]  /*0020*/  LDC.64 R12, c[0x0][0x220] ;  /* 0x00008800ff0c7b82 */ /* 0x000ea20000000a00 */
[----:B------:R-:W-:Y:S01]  /*0030*/  ULDC.64 UR4, c[0x0][0x208] ;  /* 0x0000820000047ab9 */ /* 0x000fe20000000a00 */
[----:B------:R-:W3:Y:S06]  /*0040*/  S2R R2, SR_CTAID.X ;  /* 0x0000000000027919 */ /* 0x000eec0000002500 */
[----:B------:R-:W4:Y:S08]  /*0050*/  LDC.64 R10, c[0x0][0x218] ;  /* 0x00008600ff0a7b82 */ /* 0x000f300000000a00 */
[----:B------:R-:W5:Y:S01]  /*0060*/  LDC.64 R8, c[0x0][0x228] ;  /* 0x00008a00ff087b82 */ /* 0x000f620000000a00 */
[----:B-1----:R-:W-:-:S02]  /*0070*/  LOP3.LUT R23, R0, 0xf, RZ, 0xc0, !PT ;  /* 0x0000000f00177812 */ /* 0x002fc400078ec0ff */
[----:B---3--:R-:W-:-:S03]  /*0080*/  SHF.R.S32.HI R5, RZ, 0x1f, R2 ;  /* 0x0000001fff057819 */ /* 0x008fc60000011402 */
[----:B------:R-:W-:Y:S01]  /*0090*/  IMAD R3, R23, 0x56, RZ ;  /* 0x0000005617037824 */ /* 0x000fe200078e02ff */
[----:B------:R-:W-:Y:S02]  /*00a0*/  ISETP.GE.AND P0, PT, R2, 0x10, PT ;  /* 0x000000100200780c */ /* 0x000fe40003f06270 */
[----:B------:R-:W-:Y:S02]  /*00b0*/  LEA.HI R5, R5, R2, RZ, 0x2 ;  /* 0x0000000205057211 */ /* 0x000fe400078f10ff */
[----:B------:R-:W-:Y:S02]  /*00c0*/  LOP3.LUT R3, R3, 0xffff, RZ, 0xc0, !PT ;  /* 0x0000ffff03037812 */ /* 0x000fe400078ec0ff */
[----:B------:R-:W-:Y:S01]  /*00d0*/  ISETP.LT.U32.AND P0, PT, R23, 0xc, !P0 ;  /* 0x0000000c1700780c */ /* 0x000fe20004701070 */
[C---:B------:R-:W-:Y:S01]  /*00e0*/  IMAD.SHL.U32 R6, R5.reuse, 0x10, RZ ;  /* 0x0000001005067824 */ /* 0x040fe200078e00ff */
[----:B------:R-:W-:Y:S02]  /*00f0*/  SHF.R.U32.HI R3, RZ, 0x8, R3 ;  /* 0x00000008ff037819 */ /* 0x000fe40000011603 */
[----:B------:R-:W-:-:S02]  /*0100*/  LOP3.LUT R5, R5, 0xfffffffc, RZ, 0xc0, !PT ;  /* 0xfffffffc05057812 */ /* 0x000fc400078ec0ff */
[C---:B------:R-:W-:Y:S01]  /*0110*/  PRMT R4, R3.reuse, 0x9910, RZ ;  /* 0x0000991003047816 */ /* 0x040fe200000000ff */
[----:B------:R-:W-:Y:S01]  /*0120*/  IMAD.SHL.U32 R3, R3, 0x10, RZ ;  /* 0x0000001003037824 */ /* 0x000fe200078e00ff */
[----:B------:R-:W-:-:S03]  /*0130*/  LOP3.LUT R6, R6, 0xffffffc0, RZ, 0xc0, !PT ;  /* 0xffffffc006067812 */ /* 0x000fc600078ec0ff */
[----:B------:R-:W-:Y:S01]  /*0140*/  IMAD R4, R4, 0x3, RZ ;  /* 0x0000000304047824 */ /* 0x000fe200078e02ff */
[----:B------:R-:W-:Y:S02]  /*0150*/  IADD3 R6, R6, R2, -R5 ;  /* 0x0000000206067210 */ /* 0x000fe40007ffe805 */
[----:B------:R-:W-:Y:S02]  /*0160*/  LOP3.LUT R3, R3, 0xffff, RZ, 0xc0, !PT ;  /* 0x0000ffff03037812 */ /* 0x000fe400078ec0ff */
[----:B------:R-:W-:-:S04]  /*0170*/  IADD3 R4, RZ, -R4, RZ ;  /* 0x80000004ff047210 */ /* 0x000fc80007ffe0ff */
[----:B------:R-:W-:-:S04]  /*0180*/  PRMT R4, R4, 0x7710, RZ ;  /* 0x0000771004047816 */ /* 0x000fc800000000ff */
[----:B------:R-:W-:Y:S01]  /*0190*/  IADD3 R4, R23, R4, RZ ;  /* 0x0000000417047210 */ /* 0x000fe20007ffe0ff */
[----:B------:R-:W-:-:S03]  /*01a0*/  IMAD R23, R23, 0x4, R6 ;  /* 0x0000000417177824 */ /* 0x000fc600078e0206 */
[----:B------:R-:W-:Y:S01]  /*01b0*/  SHF.L.U32 R4, R4, 0x2, RZ ;  /* 0x0000000204047819 */ /* 0x000fe200000006ff */
[----:B------:R-:W-:Y:S01]  /*01c0*/  VIADD R7, R23, 0x10 ;  /* 0x0000001017077836 */ /* 0x000fe20000000000 */
[----:B------:R-:W-:Y:S01]  /*01d0*/  HFMA2.MMA R24, -RZ, RZ, 0, 0 ;  /* 0x00000000ff187435 */ /* 0x000fe200000001ff */
[----:B------:R-:W-:Y:S01]  /*01e0*/  IMAD.MOV.U32 R22, RZ, RZ, RZ ;  /* 0x000000ffff167224 */ /* 0x000fe200078e00ff */
[----:B------:R-:W-:Y:S01]  /*01f0*/  LOP3.LUT R4, R4, 0xfc, RZ, 0xc0, !PT ;  /* 0x000000fc04047812 */ /* 0x000fe200078ec0ff */
[----:B--2---:R-:W-:-:S03]  /*0200*/  IMAD.WIDE R18, R7, 0x4, R12 ;  /* 0x0000000407127825 */ /* 0x004fc600078e020c */
[----:B------:R-:W-:Y:S02]  /*0210*/  IADD3 R25, R3, R6, R4 ;  /* 0x0000000603197210 */ /* 0x000fe40007ffe004 */
[----:B------:R-:W-:Y:S02]  /*0220*/  CS2R R4, SRZ ;  /* 0x0000000000047805 */ /* 0x000fe4000001ff00 */
[----:B------:R-:W-:Y:S01]  /*0230*/  MOV R3, RZ ;  /* 0x000000ff00037202 */ /* 0x000fe20000000f00 */
[----:B------:R-:W-:Y:S01]  /*0240*/  HFMA2.MMA R6, -RZ, RZ, 0, 0 ;  /* 0x00000000ff067435 */ /* 0x000fe200000001ff */
[----:B------:R-:W-:-:S04]  /*0250*/  IMAD.WIDE R16, R23, 0x4, R12 ;  /* 0x0000000417107825 */ /* 0x000fc800078e020c */
[C---:B----4-:R-:W-:Y:S01]  /*0260*/  IMAD.WIDE R14, R25.reuse, 0x4, R10 ;  /* 0x00000004190e7825 */ /* 0x050fe200078e020a */
[----:B------:R1:W2:Y:S03]  /*0270*/  @P0 LDG.E R3, desc[UR4][R18.64] ;  /* 0x0000000412030981 */ /* 0x0002a6000c1e1900 */
[----:B------:R-:W-:Y:S01]  /*0280*/  IMAD.WIDE R20, R25, 0x4, R12 ;  /* 0x0000000419147825 */ /* 0x000fe200078e020c */
[----:B------:R5:W3:Y:S01]  /*0290*/  @P0 LDG.E R5, desc[UR4][R14.64] ;  /* 0x000000040e050981 */ /* 0x000ae2000c1e1900 */
[----:B------:R-:W-:-:S03]  /*02a0*/  CS2R R28, SRZ ;  /* 0x00000000001c7805 */ /* 0x000fc6000001ff00 */
[----:B------:R4:W2:Y:S01]  /*02b0*/  @P0 LDG.E R6, desc[UR4][R20.64] ;  /* 0x0000000414060981 */ /* 0x0008a2000c1e1900 */
[----:B-1----:R-:W-:-:S03]  /*02c0*/  IADD3 R19, R25, 0x4, RZ ;  /* 0x0000000419137810 */ /* 0x002fc60007ffe0ff */
[----:B------:R1:W3:Y:S01]  /*02d0*/  @P0 LDG.E R4, desc[UR4][R16.64] ;  /* 0x0000000410040981 */ /* 0x0002e2000c1e1900 */
[----:B-----5:R-:W-:-:S04]  /*02e0*/  IMAD.WIDE R14, R25, 0x4, R8 ;  /* 0x00000004190e7825 */ /* 0x020fc800078e0208 */
[----:B------:R-:W-:Y:S01]  /*02f0*/  IMAD.WIDE R26, R19, 0x4, R12 ;  /* 0x00000004131a7825 */ /* 0x000fe200078e020c */
[----:B------:R-:W5:Y:S03]  /*0300*/  @P0 LDG.E R22, desc[UR4][R14.64] ;  /* 0x000000040e160981 */ /* 0x000f66000c1e1900 */
[C---:B------:R-:W-:Y:S01]  /*0310*/  IMAD.WIDE R12, R23.reuse, 0x4, R8 ;  /* 0x00000004170c7825 */ /* 0x040fe200078e0208 */
[----:B------:R-:W-:Y:S01]  /*0320*/  MOV R25, RZ ;  /* 0x000000ff00197202 */ /* 0x000fe20000000f00 */
[----:B------:R-:W5:Y:S02]  /*0330*/  @P0 LDG.E R28, desc[UR4][R26.64] ;  /* 0x000000041a1c0981 */ /* 0x000f64000c1e1900 */
[----:B----4-:R-:W-:Y:S01]  /*0340*/  IMAD.WIDE R20, R23, 0x4, R10 ;  /* 0x0000000417147825 */ /* 0x010fe200078e020a */
[----:B------:R-:W-:Y:S01]  /*0350*/  HFMA2.MMA R23, -RZ, RZ, 0, 0 ;  /* 0x00000000ff177435 */ /* 0x000fe200000001ff */
[----:B------:R4:W5:Y:S02]  /*0360*/  @P0 LDG.E R24, desc[UR4][R12.64] ;  /* 0x000000040c180981 */ /* 0x000964000c1e1900 */
[----:B-1----:R-:W-:-:S04]  /*0370*/  IMAD.WIDE R16, R19, 0x4, R8 ;  /* 0x0000000413107825 */ /* 0x002fc800078e0208 */
[----:B------:R-:W-:Y:S01]  /*0380*/  IMAD.WIDE R8, R7, 0x4, R8 ;  /* 0x0000000407087825 */ /* 0x000fe200078e0208 */
[----:B------:R-:W5:Y:S03]  /*0390*/  @P0 LDG.E R29, desc[UR4][R16.64] ;  /* 0x00000004101d0981 */ /* 0x000f66000c1e1900 */
[----:B----4-:R-:W-:Y:S01]  /*03a0*/  IMAD.MOV.U32 R12, RZ, RZ, RZ ;  /* 0x000000ffff0c7224 */ /* 0x010fe200078e00ff */
[----:B------:R-:W4:Y:S01]  /*03b0*/  @P0 LDG.E R25, desc[UR4][R8.64] ;  /* 0x0000000408190981 */ /* 0x000f22000c1e1900 */
[----:B------:R-:W-:-:S04]  /*03c0*/  IMAD.WIDE R18, R19, 0x4, R10 ;  /* 0x0000000413127825 */ /* 0x000fc800078e020a */
[----:B------:R-:W-:Y:S01]  /*03d0*/  IMAD.WIDE R10, R7, 0x4, R10 ;  /* 0x00000004070a7825 */ /* 0x000fe200078e020a */
[----:B------:R-:W-:Y:S01]  /*03e0*/  MOV R7, RZ ;  /* 0x000000ff00077202 */ /* 0x000fe20000000f00 */
[----:B------:R-:W4:Y:S04]  /*03f0*/  @P0 LDG.E R12, desc[UR4][R20.64] ;  /* 0x00000004140c0981 */ /* 0x000f28000c1e1900 */
[----:B------:R-:W4:Y:S04]  /*0400*/  @P0 LDG.E R23, desc[UR4][R18.64] ;  /* 0x0000000412170981 */ /* 0x000f28000c1e1900 */
[----:B------:R-:W4:Y:S01]  /*0410*/  @P0 LDG.E R7, desc[UR4][R10.64] ;  /* 0x000000040a070981 */ /* 0x000f22000c1e1900 */
[----:B------:R-:W-:Y:S01]  /*0420*/  BAR.SYNC.DEFER_BLOCKING 0x0 ;  /* 0x0000000000007b1d */ /* 0x000fe20000010000 */
[----:B--2---:R-:W-:-:S02]  /*0430*/  SEL R6, R6, RZ, P0 ;  /* 0x000000ff06067207 */ /* 0x004fc40000000000 */
[----:B---3--:R-:W-:Y:S02]  /*0440*/  SEL R15, R4, RZ, P0 ;  /* 0x000000ff040f7207 */ /* 0x008fe40000000000 */
[----:B-----5:R-:W-:-:S05]  /*0450*/  SEL R13, R22, RZ, P0 ;  /* 0x000000ff160d7207 */ /* 0x020fca0000000000 */
[----:B------:R-:W-:Y:S01]  /*0460*/  FADD R6, R6, -R13 ;  /* 0x8000000d06067221 */ /* 0x000fe20000000000 */
[----:B------:R-:W-:Y:S02]  /*0470*/  SEL R13, R3, RZ, P0 ;  /* 0x000000ff030d7207 */ /* 0x000fe40000000000 */
[----:B------:R-:W-:Y:S02]  /*0480*/  SEL R24, R24, RZ, P0 ;  /* 0x000000ff18187207 */ /* 0x000fe40000000000 */
[----:B------:R-:W-:Y:S02]  /*0490*/  SEL R4, R28, RZ, P0 ;  /* 0x000000ff1c047207 */ /* 0x000fe40000000000 */
[----:B------:R-:W-:Y:S01]  /*04a0*/  SEL R3, R5, RZ, P0 ;  /* 0x000000ff05037207 */ /* 0x000fe20000000000 */
[----:B------:R-:W-:Y:S01]  /*04b0*/  FADD R24, R15, -R24 ;  /* 0x800000180f187221 */ /* 0x000fe20000000000 */
[----:B------:R-:W-:Y:S02]  /*04c0*/  SEL R29, R29, RZ, P0 ;  /* 0x000000ff1d1d7207 */ /* 0x000fe40000000000 */
[----:B----4-:R-:W-:-:S03]  /*04d0*/  SEL R14, R25, RZ, P0 ;  /* 0x000000ff190e7207 */ /* 0x010fc60000000000 */
[----:B------:R-:W-:Y:S01]  /*04e0*/  FADD R4, R4, -R29 ;  /* 0x8000001d04047221 */ /* 0x000fe20000000000 */
[----:B------:R-:W-:Y:S01]  /*04f0*/  FMUL R5, R3, R6 ;  /* 0x0000000603057220 */ /* 0x000fe20000400000 */
[----:B------:R-:W-:Y:S01]  /*0500*/  SEL R9, R12, RZ, P0 ;  /* 0x000000ff0c097207 */ /* 0x000fe20000000000 */
[----:B------:R-:W-:Y:S01]  /*0510*/  FADD R6, R13, -R14 ;  /* 0x8000000e0d067221 */ /* 0x000fe20000000000 */
[----:B------:R-:W-:Y:S02]  /*0520*/  SEL R8, R23, RZ, P0 ;  /* 0x000000ff17087207 */ /* 0x000fe40000000000 */
[----:B------:R-:W-:Y:S01]  /*0530*/  SEL R10, R7, RZ, P0 ;  /* 0x000000ff070a7207 */ /* 0x000fe20000000000 */
[----:B------:R-:W-:Y:S02]  /*0540*/  FMUL R7, R9, R24 ;  /* 0x0000001809077220 */ /* 0x000fe40000400000 */
[C---:B------:R-:W-:Y:S01]  /*0550*/  FFMA R4, R8.reuse, R4, -R5 ;  /* 0x0000000408047223 */ /* 0x040fe20000000805 */
[----:B------:R-:W-:Y:S01]  /*0560*/  FMUL R3, R8, R3 ;  /* 0x0000000308037220 */ /* 0x000fe20000400000 */
[C---:B------:R-:W-:Y:S01]  /*0570*/  FMUL R5, R10.reuse, R9 ;  /* 0x000000090a057220 */ /* 0x040fe20000400000 */
[----:B------:R-:W-:-:S02]  /*0580*/  FFMA R6, R10, R6, -R7 ;  /* 0x000000060a067223 */ /* 0x000fc40000000807 */
[----:B------:R-:W-:Y:S02]  /*0590*/  FMUL R3, R3, |R4| ;  /* 0x4000000403037220 */ /* 0x000fe40000400000 */
[----:B------:R-:W-:-:S03]  /*05a0*/  FMUL R5, R5, |R6| ;  /* 0x4000000605057220 */ /* 0x000fc60000400000 */
[----:B------:R-:W-:Y:S02]  /*05b0*/  FSEL R3, R3, RZ, P0 ;  /* 0x000000ff03037208 */ /* 0x000fe40000000000 */
[----:B------:R-:W-:-:S03]  /*05c0*/  FSEL R9, R5, RZ, P0 ;  /* 0x000000ff05097208 */ /* 0x000fc60000000000 */
[----:B------:R-:W1:Y:S04]  /*05d0*/  SHFL.BFLY PT, R4, R3, 0x8, 0x1f ;  /* 0x0d001f0003047f89 */ /* 0x000e6800000e0000 */
[----:B------:R-:W2:Y:S01]  /*05e0*/  SHFL.BFLY PT, R8, R9, 0x8, 0x1f ;  /* 0x0d001f0009087f89 */ /* 0x000ea200000e0000 */
[----:B-1----:R-:W-:Y:S01]  /*05f0*/  FADD R6, R3, R4 ;  /* 0x0000000403067221 */ /* 0x002fe20000000000 */
[----:B--2---:R-:W-:-:S04]  /*0600*/  FADD R10, R9, R8 ;  /* 0x00000008090a7221 */ /* 0x004fc80000000000 */
[----:B------:R-:W1:Y:S04]  /*0610*/  SHFL.BFLY PT, R5, R6, 0x4, 0x1f ;  /* 0x0c801f0006057f89 */ /* 0x000e6800000e0000 */
[----:B------:R-:W2:Y:S01]  /*0620*/  SHFL.BFLY PT, R11, R10, 0x4, 0x1f ;  /* 0x0c801f000a0b7f89 */ /* 0x000ea200000e0000 */
[----:B-1----:R-:W-:Y:S01]  /*0630*/  FADD R7, R6, R5 ;  /* 0x0000000506077221 */ /* 0x002fe20000000000 */
[----:B--2---:R-:W-:-:S04]  /*0640*/  FADD R11, R10, R11 ;  /* 0x0000000b0a0b7221 */ /* 0x004fc80000000000 */
[----:B------:R-:W1:Y:S04]  /*0650*/  SHFL.BFLY PT, R4, R7, 0x2, 0x1f ;  /* 0x0c401f0007047f89 */ /* 0x000e6800000e0000 */
[----:B------:R-:W2:Y:S01]  /*0660*/  SHFL.BFLY PT, R12, R11, 0x2, 0x1f ;  /* 0x0c401f000b0c7f89 */ /* 0x000ea200000e0000 */
[----:B------:R-:W-:Y:S01]  /*0670*/  LOP3.LUT P0, RZ, R0, 0x3f, RZ, 0xc0, !PT ;  /* 0x0000003f00ff7812 */ /* 0x000fe2000780c0ff */
[----:B-1----:R-:W-:Y:S02]  /*0680*/  FADD R8, R7, R4 ;  /* 0x0000000407087221 */ /* 0x002fe40000000000 */
[----:B------:R-:W1:Y:S01]  /*0690*/  LDC.64 R4, c[0x0][0x210] ;  /* 0x00008400ff047b82 */ /* 0x000e620000000a00 */
[----:B--2---:R-:W-:Y:S02]  /*06a0*/  FADD R12, R11, R12 ;  /* 0x0000000c0b0c7221 */ /* 0x004fe40000000000 */
[----:B------:R-:W2:Y:S04]  /*06b0*/  SHFL.BFLY PT, R3, R8, 0x1, 0x1f ;  /* 0x0c201f0008037f89 */ /* 0x000ea800000e0000 */
[----:B------:R-:W3:Y:S01]  /*06c0*/  SHFL.BFLY PT, R9, R12, 0x1, 0x1f ;  /* 0x0c201f000c097f89 */ /* 0x000ee200000e0000 */
[----:B------:R-:W-:Y:S01]  /*06d0*/  ISETP.LT.AND P0, PT, R2, 0x10, !P0 ;  /* 0x000000100200780c */ /* 0x000fe20004701270 */
[----:B--2---:R-:W-:Y:S01]  /*06e0*/  FADD R0, R8, R3 ;  /* 0x0000000308007221 */ /* 0x004fe20000000000 */
[----:B---3--:R-:W-:Y:S01]  /*06f0*/  FADD R9, R12, R9 ;  /* 0x000000090c097221 */ /* 0x008fe20000000000 */
[----:B-1----:R-:W-:-:S04]  /*0700*/  IMAD.WIDE R2, R2, 0x4, R4 ;  /* 0x0000000402027825 */ /* 0x002fc800078e0204 */
[----:B------:R-:W-:-:S06]  /*0710*/  FADD R9, R0, R9 ;  /* 0x0000000900097221 */ /* 0x000fcc0000000000 */
[----:B------:R-:W-:Y:S05]  /*0720*/  @!P0 EXIT ;  /* 0x000000000000894d */ /* 0x000fea0003800000 */
[----:B------:R-:W-:Y:S01]  /*0730*/  STG.E desc[UR4][R2.64], R9 ;  /* 0x0000000902007986 */ /* 0x000fe2000c101904 */
[----:B------:R-:W-:Y:S05]  /*0740*/  EXIT ;  /* 0x000000000000794d */ /* 0x000fea0003800000 */
.L_x_0:
[----:B------:R-:W-:-:S00]  /*0750*/  BRA `(.L_x_0) ;  /* 0xfffffffc00fc7947 */ /* 0x000fc0000383ffff */
[----:B------:R-:W-:-:S00]  /*0760*/  NOP ;  /* 0x0000000000007918 */ /* 0x000fc00000000000 */
        /* <DEDUP_REMOVED lines=9> */
.L_x_1:


//--------------------- .nv.constant0.triton_per_fused_abs_add_mul_sub_sum_0 --------------------------
	.section	.nv.constant0.triton_per_fused_abs_add_mul_sub_sum_0,"a",@progbits
	.sectionflags	@""
	.align	4
.nv.constant0.triton_per_fused_abs_add_mul_sub_sum_0:
	.zero		568
